//
// Generated by NVIDIA NVVM Compiler
//
// Compiler Build ID: CL-36424714
// Cuda compilation tools, release 13.0, V13.0.88
// Based on NVVM 20.0.0
//

.version 9.0
.target sm_100
.address_size 64

	// .globl	matrixSigmoidGrad
.func  (.param .b64 func_retval0) __internal_accurate_pow
(
	.param .b64 __internal_accurate_pow_param_0
)
;

.visible .entry matrixSigmoidGrad(
	.param .u64 .ptr .align 1 matrixSigmoidGrad_param_0,
	.param .u32 matrixSigmoidGrad_param_1,
	.param .u32 matrixSigmoidGrad_param_2,
	.param .u32 matrixSigmoidGrad_param_3,
	.param .u32 matrixSigmoidGrad_param_4
)
{
	.reg .pred 	%p<12>;
	.reg .b32 	%r<21>;
	.reg .b64 	%rd<8>;
	.reg .b64 	%fd<27>;

	ld.param.u64 	%rd2, [matrixSigmoidGrad_param_0];
	ld.param.u32 	%r3, [matrixSigmoidGrad_param_1];
	ld.param.u32 	%r4, [matrixSigmoidGrad_param_2];
	ld.param.u32 	%r5, [matrixSigmoidGrad_param_3];
	ld.param.u32 	%r6, [matrixSigmoidGrad_param_4];
	mov.u32 	%r7, %tid.x;
	mov.u32 	%r8, %ctaid.x;
	mad.lo.s32 	%r9, %r3, %r8, %r7;
	mov.u32 	%r10, %tid.y;
	mov.u32 	%r11, %ctaid.y;
	mad.lo.s32 	%r12, %r4, %r11, %r10;
	mad.lo.s32 	%r1, %r12, %r5, %r9;
	setp.ge.s32 	%p1, %r1, %r6;
	setp.ge.s32 	%p2, %r9, %r5;
	or.pred  	%p3, %p2, %p1;
	@%p3 bra 	$L__BB0_7;
	cvta.to.global.u64 	%rd3, %rd2;
	mul.wide.s32 	%rd4, %r1, 8;
	add.s64 	%rd1, %rd3, %rd4;
	ld.global.f64 	%fd1, [%rd1];
	neg.f64 	%fd7, %fd1;
	mov.f64 	%fd8, 0d4005BF0A8B145769;
	{
	.reg .b32 %temp; 
	mov.b64 	{%temp, %r13}, %fd8;
	}
	{
	.reg .b32 %temp; 
	mov.b64 	{%temp, %r2}, %fd7;
	}
	shr.u32 	%r14, %r2, 20;
	and.b32  	%r15, %r14, 2047;
	add.s32 	%r16, %r15, -1012;
	mov.b64 	%rd5, %fd7;
	shl.b64 	%rd6, %rd5, %r16;
	setp.eq.s64 	%p4, %rd6, -9223372036854775808;
	{ // callseq 0, 0
	.param .b64 param0;
	st.param.f64 	[param0], %fd7;
	.param .b64 retval0;
	call.uni (retval0), 
	__internal_accurate_pow, 
	(
	param0
	);
	ld.param.f64 	%fd9, [retval0];
	} // callseq 0
	setp.lt.s32 	%p5, %r13, 0;
	neg.f64 	%fd11, %fd9;
	selp.f64 	%fd12, %fd11, %fd9, %p4;
	selp.f64 	%fd13, %fd12, %fd9, %p5;
	cvt.rzi.f64.f64 	%fd14, %fd7;
	setp.neu.f64 	%p6, %fd14, %fd7;
	selp.f64 	%fd16, 0dFFF8000000000000, %fd13, %p6;
	selp.f64 	%fd26, %fd16, %fd13, %p5;
	sub.f64 	%fd17, %fd8, %fd1;
	{
	.reg .b32 %temp; 
	mov.b64 	{%temp, %r17}, %fd17;
	}
	and.b32  	%r18, %r17, 2146435072;
	setp.ne.s32 	%p7, %r18, 2146435072;
	@%p7 bra 	$L__BB0_6;
	setp.num.f64 	%p8, %fd1, %fd1;
	@%p8 bra 	$L__BB0_4;
	mov.f64 	%fd19, 0d4005BF0A8B145769;
	add.rn.f64 	%fd26, %fd19, %fd7;
	bra.uni 	$L__BB0_6;
$L__BB0_4:
	abs.f64 	%fd18, %fd1;
	setp.neu.f64 	%p9, %fd18, 0d7FF0000000000000;
	@%p9 bra 	$L__BB0_6;
	setp.lt.s32 	%p10, %r2, 0;
	selp.b32 	%r19, 0, 2146435072, %p10;
	mov.b32 	%r20, 0;
	mov.b64 	%fd26, {%r20, %r19};
$L__BB0_6:
	setp.eq.f64 	%p11, %fd1, 0d0000000000000000;
	add.f64 	%fd20, %fd26, 0d3FF0000000000000;
	rcp.rn.f64 	%fd21, %fd20;
	selp.f64 	%fd22, 0d3FE0000000000000, %fd21, %p11;
	mov.f64 	%fd23, 0d3FF0000000000000;
	sub.f64 	%fd24, %fd23, %fd22;
	mul.f64 	%fd25, %fd22, %fd24;
	st.global.f64 	[%rd1], %fd25;
$L__BB0_7:
	ret;

}
.func  (.param .b64 func_retval0) __internal_accurate_pow(
	.param .b64 __internal_accurate_pow_param_0
)
{
	.reg .pred 	%p<8>;
	.reg .b32 	%r<46>;
	.reg .b32 	%f<3>;
	.reg .b64 	%fd<109>;

	ld.param.f64 	%fd10, [__internal_accurate_pow_param_0];
	mov.f64 	%fd11, 0d4005BF0A8B145769;
	{
	.reg .b32 %temp; 
	mov.b64 	{%temp, %r8}, %fd11;
	}
	{
	.reg .b32 %temp; 
	mov.b64 	{%r9, %temp}, %fd11;
	}
	shr.u32 	%r10, %r8, 20;
	setp.lt.u32 	%p1, %r8, 1048576;
	mov.f64 	%fd12, 0d4365BF0A8B145769;
	{
	.reg .b32 %temp; 
	mov.b64 	{%temp, %r11}, %fd12;
	}
	{
	.reg .b32 %temp; 
	mov.b64 	{%r12, %temp}, %fd12;
	}
	shr.u32 	%r13, %r11, 20;
	add.s32 	%r14, %r13, -54;
	selp.b32 	%r15, %r12, %r9, %p1;
	selp.b32 	%r16, %r11, %r8, %p1;
	selp.b32 	%r1, %r14, %r10, %p1;
	add.s32 	%r45, %r1, -1023;
	and.b32  	%r17, %r16, -2146435073;
	or.b32  	%r18, %r17, 1072693248;
	mov.b64 	%fd107, {%r15, %r18};
	setp.lt.u32 	%p2, %r18, 1073127583;
	@%p2 bra 	$L__BB1_2;
	{
	.reg .b32 %temp; 
	mov.b64 	{%r19, %temp}, %fd107;
	}
	{
	.reg .b32 %temp; 
	mov.b64 	{%temp, %r20}, %fd107;
	}
	add.s32 	%r21, %r20, -1048576;
	mov.b64 	%fd107, {%r19, %r21};
	add.s32 	%r45, %r1, -1022;
$L__BB1_2:
	add.f64 	%fd13, %fd107, 0dBFF0000000000000;
	add.f64 	%fd14, %fd107, 0d3FF0000000000000;
	rcp.approx.ftz.f64 	%fd15, %fd14;
	neg.f64 	%fd16, %fd14;
	fma.rn.f64 	%fd17, %fd16, %fd15, 0d3FF0000000000000;
	fma.rn.f64 	%fd18, %fd17, %fd17, %fd17;
	fma.rn.f64 	%fd19, %fd18, %fd15, %fd15;
	mul.f64 	%fd20, %fd13, %fd19;
	fma.rn.f64 	%fd21, %fd13, %fd19, %fd20;
	mul.f64 	%fd22, %fd21, %fd21;
	fma.rn.f64 	%fd23, %fd22, 0d3EB0F5FF7D2CAFE2, 0d3ED0F5D241AD3B5A;
	fma.rn.f64 	%fd24, %fd23, %fd22, 0d3EF3B20A75488A3F;
	fma.rn.f64 	%fd25, %fd24, %fd22, 0d3F1745CDE4FAECD5;
	fma.rn.f64 	%fd26, %fd25, %fd22, 0d3F3C71C7258A578B;
	fma.rn.f64 	%fd27, %fd26, %fd22, 0d3F6249249242B910;
	fma.rn.f64 	%fd28, %fd27, %fd22, 0d3F89999999999DFB;
	sub.f64 	%fd29, %fd13, %fd21;
	add.f64 	%fd30, %fd29, %fd29;
	neg.f64 	%fd31, %fd21;
	fma.rn.f64 	%fd32, %fd31, %fd13, %fd30;
	mul.f64 	%fd33, %fd19, %fd32;
	fma.rn.f64 	%fd34, %fd22, %fd28, 0d3FB5555555555555;
	mov.f64 	%fd35, 0d3FB5555555555555;
	sub.f64 	%fd36, %fd35, %fd34;
	fma.rn.f64 	%fd37, %fd22, %fd28, %fd36;
	add.f64 	%fd38, %fd37, 0dBC46A4CB00B9E7B0;
	add.f64 	%fd39, %fd34, %fd38;
	sub.f64 	%fd40, %fd34, %fd39;
	add.f64 	%fd41, %fd38, %fd40;
	mul.rn.f64 	%fd42, %fd21, %fd21;
	neg.f64 	%fd43, %fd42;
	fma.rn.f64 	%fd44, %fd21, %fd21, %fd43;
	{
	.reg .b32 %temp; 
	mov.b64 	{%r22, %temp}, %fd33;
	}
	{
	.reg .b32 %temp; 
	mov.b64 	{%temp, %r23}, %fd33;
	}
	add.s32 	%r24, %r23, 1048576;
	mov.b64 	%fd45, {%r22, %r24};
	fma.rn.f64 	%fd46, %fd21, %fd45, %fd44;
	mul.rn.f64 	%fd47, %fd42, %fd21;
	neg.f64 	%fd48, %fd47;
	fma.rn.f64 	%fd49, %fd42, %fd21, %fd48;
	fma.rn.f64 	%fd50, %fd42, %fd33, %fd49;
	fma.rn.f64 	%fd51, %fd46, %fd21, %fd50;
	mul.rn.f64 	%fd52, %fd39, %fd47;
	neg.f64 	%fd53, %fd52;
	fma.rn.f64 	%fd54, %fd39, %fd47, %fd53;
	fma.rn.f64 	%fd55, %fd39, %fd51, %fd54;
	fma.rn.f64 	%fd56, %fd41, %fd47, %fd55;
	add.f64 	%fd57, %fd52, %fd56;
	sub.f64 	%fd58, %fd52, %fd57;
	add.f64 	%fd59, %fd56, %fd58;
	add.f64 	%fd60, %fd21, %fd57;
	sub.f64 	%fd61, %fd21, %fd60;
	add.f64 	%fd62, %fd57, %fd61;
	add.f64 	%fd63, %fd59, %fd62;
	add.f64 	%fd64, %fd33, %fd63;
	add.f64 	%fd65, %fd60, %fd64;
	sub.f64 	%fd66, %fd60, %fd65;
	add.f64 	%fd67, %fd64, %fd66;
	xor.b32  	%r25, %r45, -2147483648;
	mov.b32 	%r26, 1127219200;
	mov.b64 	%fd68, {%r25, %r26};
	mov.b32 	%r27, -2147483648;
	mov.b64 	%fd69, {%r27, %r26};
	sub.f64 	%fd70, %fd68, %fd69;
	fma.rn.f64 	%fd71, %fd70, 0d3FE62E42FEFA39EF, %fd65;
	fma.rn.f64 	%fd72, %fd70, 0dBFE62E42FEFA39EF, %fd71;
	sub.f64 	%fd73, %fd72, %fd65;
	sub.f64 	%fd74, %fd67, %fd73;
	fma.rn.f64 	%fd75, %fd70, 0d3C7ABC9E3B39803F, %fd74;
	add.f64 	%fd76, %fd71, %fd75;
	sub.f64 	%fd77, %fd71, %fd76;
	add.f64 	%fd78, %fd75, %fd77;
	{
	.reg .b32 %temp; 
	mov.b64 	{%temp, %r28}, %fd10;
	}
	{
	.reg .b32 %temp; 
	mov.b64 	{%r29, %temp}, %fd10;
	}
	shl.b32 	%r30, %r28, 1;
	setp.gt.u32 	%p3, %r30, -33554433;
	and.b32  	%r31, %r28, -15728641;
	selp.b32 	%r32, %r31, %r28, %p3;
	mov.b64 	%fd79, {%r29, %r32};
	mul.rn.f64 	%fd80, %fd76, %fd79;
	neg.f64 	%fd81, %fd80;
	fma.rn.f64 	%fd82, %fd76, %fd79, %fd81;
	fma.rn.f64 	%fd83, %fd78, %fd79, %fd82;
	add.f64 	%fd4, %fd80, %fd83;
	sub.f64 	%fd84, %fd80, %fd4;
	add.f64 	%fd5, %fd83, %fd84;
	fma.rn.f64 	%fd85, %fd4, 0d3FF71547652B82FE, 0d4338000000000000;
	{
	.reg .b32 %temp; 
	mov.b64 	{%r5, %temp}, %fd85;
	}
	mov.f64 	%fd86, 0dC338000000000000;
	add.rn.f64 	%fd87, %fd85, %fd86;
	fma.rn.f64 	%fd88, %fd87, 0dBFE62E42FEFA39EF, %fd4;
	fma.rn.f64 	%fd89, %fd87, 0dBC7ABC9E3B39803F, %fd88;
	fma.rn.f64 	%fd90, %fd89, 0d3E5ADE1569CE2BDF, 0d3E928AF3FCA213EA;
	fma.rn.f64 	%fd91, %fd90, %fd89, 0d3EC71DEE62401315;
	fma.rn.f64 	%fd92, %fd91, %fd89, 0d3EFA01997C89EB71;
	fma.rn.f64 	%fd93, %fd92, %fd89, 0d3F2A01A014761F65;
	fma.rn.f64 	%fd94, %fd93, %fd89, 0d3F56C16C1852B7AF;
	fma.rn.f64 	%fd95, %fd94, %fd89, 0d3F81111111122322;
	fma.rn.f64 	%fd96, %fd95, %fd89, 0d3FA55555555502A1;
	fma.rn.f64 	%fd97, %fd96, %fd89, 0d3FC5555555555511;
	fma.rn.f64 	%fd98, %fd97, %fd89, 0d3FE000000000000B;
	fma.rn.f64 	%fd99, %fd98, %fd89, 0d3FF0000000000000;
	fma.rn.f64 	%fd100, %fd99, %fd89, 0d3FF0000000000000;
	{
	.reg .b32 %temp; 
	mov.b64 	{%r6, %temp}, %fd100;
	}
	{
	.reg .b32 %temp; 
	mov.b64 	{%temp, %r7}, %fd100;
	}
	shl.b32 	%r33, %r5, 20;
	add.s32 	%r34, %r33, %r7;
	mov.b64 	%fd108, {%r6, %r34};
	{
	.reg .b32 %temp; 
	mov.b64 	{%temp, %r35}, %fd4;
	}
	mov.b32 	%f2, %r35;
	abs.f32 	%f1, %f2;
	setp.lt.f32 	%p4, %f1, 0f4086232B;
	@%p4 bra 	$L__BB1_5;
	setp.lt.f64 	%p5, %fd4, 0d0000000000000000;
	add.f64 	%fd101, %fd4, 0d7FF0000000000000;
	selp.f64 	%fd108, 0d0000000000000000, %fd101, %p5;
	setp.geu.f32 	%p6, %f1, 0f40874800;
	@%p6 bra 	$L__BB1_5;
	shr.u32 	%r36, %r5, 31;
	add.s32 	%r37, %r5, %r36;
	shr.s32 	%r38, %r37, 1;
	shl.b32 	%r39, %r38, 20;
	add.s32 	%r40, %r7, %r39;
	mov.b64 	%fd102, {%r6, %r40};
	sub.s32 	%r41, %r5, %r38;
	shl.b32 	%r42, %r41, 20;
	add.s32 	%r43, %r42, 1072693248;
	mov.b32 	%r44, 0;
	mov.b64 	%fd103, {%r44, %r43};
	mul.f64 	%fd108, %fd103, %fd102;
$L__BB1_5:
	abs.f64 	%fd104, %fd108;
	setp.eq.f64 	%p7, %fd104, 0d7FF0000000000000;
	fma.rn.f64 	%fd105, %fd108, %fd5, %fd108;
	selp.f64 	%fd106, %fd108, %fd105, %p7;
	st.param.f64 	[func_retval0], %fd106;
	ret;

}


// ===== COMPILED SASS (sm_100) =====

	.target	sm_100

	.elftype	@"ET_EXEC"


//--------------------- .note.nv.tkinfo           --------------------------
	.section	.note.nv.tkinfo,"",@"SHT_NOTE"
	.sectionflags	@"SHF_NOTE_NV_TKINFO"
	.tkinfo
        /*0018*/ 	.word	0x00000002
        /*0030*/ 	.string	""
        /*0030*/ 	.string	"ptxas"
        /*0030*/ 	.string	"Cuda compilation tools, release 13.0, V13.0.88"
        /*0030*/ 	.string	"Build cuda_13.0.r13.0/compiler.36424714_0"
        /*0030*/ 	.string	"-arch sm_100 -m 64 "



//--------------------- .note.nv.cuinfo           --------------------------
	.section	.note.nv.cuinfo,"",@"SHT_NOTE"
	.sectionflags	@"SHF_NOTE_NV_CUINFO"
        /*0018*/ 	.short	0x0002
        /*001a*/ 	.short	0x0064
        /*001c*/ 	.short	0x0082
	.zero		2


//--------------------- .nv.info                  --------------------------
	.section	.nv.info,"",@"SHT_CUDA_INFO"
	.align	4


	//----- nvinfo : EIATTR_REGCOUNT
	.align		4
        /*0000*/ 	.byte	0x04, 0x2f
        /*0002*/ 	.short	(.L_1 - .L_0)
	.align		4
.L_0:
        /*0004*/ 	.word	index@(matrixSigmoidGrad)
        /*0008*/ 	.word	0x0000001e


	//----- nvinfo : EIATTR_FRAME_SIZE
	.align		4
.L_1:
        /*000c*/ 	.byte	0x04, 0x11
        /*000e*/ 	.short	(.L_3 - .L_2)
	.align		4
.L_2:
        /*0010*/ 	.word	index@($matrixSigmoidGrad$__internal_accurate_pow)
        /*0014*/ 	.word	0x00000000


	//----- nvinfo : EIATTR_FRAME_SIZE
	.align		4
.L_3:
        /*0018*/ 	.byte	0x04, 0x11
        /*001a*/ 	.short	(.L_5 - .L_4)
	.align		4
.L_4:
        /*001c*/ 	.word	index@($__internal_0_$__cuda_sm20_dblrcp_rn_slowpath_v3)
        /*0020*/ 	.word	0x00000000


	//----- nvinfo : EIATTR_FRAME_SIZE
	.align		4
.L_5:
        /*0024*/ 	.byte	0x04, 0x11
        /*0026*/ 	.short	(.L_7 - .L_6)
	.align		4
.L_6:
        /*0028*/ 	.word	index@(matrixSigmoidGrad)
        /*002c*/ 	.word	0x00000000


	//----- nvinfo : EIATTR_MIN_STACK_SIZE
	.align		4
.L_7:
        /*0030*/ 	.byte	0x04, 0x12
        /*0032*/ 	.short	(.L_9 - .L_8)
	.align		4
.L_8:
        /*0034*/ 	.word	index@(matrixSigmoidGrad)
        /*0038*/ 	.word	0x00000000
.L_9:


//--------------------- .nv.compat                --------------------------
	.section	.nv.compat,"",@"SHT_CUDA_COMPAT_INFO"
	.align	4
        /*0000*/ 	.byte	0x02, 0x09, 0x00, 0x00, 0x02, 0x02, 0x01, 0x00, 0x02, 0x05, 0x05, 0x00, 0x03, 0x07, 0x01, 0x01
        /*0010*/ 	.byte	0x02, 0x03, 0x00, 0x00, 0x02, 0x06, 0x01, 0x00, 0x04, 0x0b, 0x08, 0x00, 0x01, 0x00, 0x00, 0x00
        /*0020*/ 	.byte	0x00, 0x00, 0x00, 0x00


//--------------------- .nv.info.matrixSigmoidGrad --------------------------
	.section	.nv.info.matrixSigmoidGrad,"",@"SHT_CUDA_INFO"
	.sectionflags	@""
	.align	4


	//----- nvinfo : EIATTR_CUDA_API_VERSION
	.align		4
        /*0000*/ 	.byte	0x04, 0x37
        /*0002*/ 	.short	(.L_11 - .L_10)
.L_10:
        /*0004*/ 	.word	0x00000082


	//----- nvinfo : EIATTR_KPARAM_INFO
	.align		4
.L_11:
        /*0008*/ 	.byte	0x04, 0x17
        /*000a*/ 	.short	(.L_13 - .L_12)
.L_12:
        /*000c*/ 	.word	0x00000000
        /*0010*/ 	.short	0x0004
        /*0012*/ 	.short	0x0014
        /*0014*/ 	.byte	0x00, 0xf0, 0x11, 0x00


	//----- nvinfo : EIATTR_KPARAM_INFO
	.align		4
.L_13:
        /*0018*/ 	.byte	0x04, 0x17
        /*001a*/ 	.short	(.L_15 - .L_14)
.L_14:
        /*001c*/ 	.word	0x00000000
        /*0020*/ 	.short	0x0003
        /*0022*/ 	.short	0x0010
        /*0024*/ 	.byte	0x00, 0xf0, 0x11, 0x00


	//----- nvinfo : EIATTR_KPARAM_INFO
	.align		4
.L_15:
        /*0028*/ 	.byte	0x04, 0x17
        /*002a*/ 	.short	(.L_17 - .L_16)
.L_16:
        /*002c*/ 	.word	0x00000000
        /*0030*/ 	.short	0x0002
        /*0032*/ 	.short	0x000c
        /*0034*/ 	.byte	0x00, 0xf0, 0x11, 0x00


	//----- nvinfo : EIATTR_KPARAM_INFO
	.align		4
.L_17:
        /*0038*/ 	.byte	0x04, 0x17
        /*003a*/ 	.short	(.L_19 - .L_18)
.L_18:
        /*003c*/ 	.word	0x00000000
        /*0040*/ 	.short	0x0001
        /*0042*/ 	.short	0x0008
        /*0044*/ 	.byte	0x00, 0xf0, 0x11, 0x00


	//----- nvinfo : EIATTR_KPARAM_INFO
	.align		4
.L_19:
        /*0048*/ 	.byte	0x04, 0x17
        /*004a*/ 	.short	(.L_21 - .L_20)
.L_20:
        /*004c*/ 	.word	0x00000000
        /*0050*/ 	.short	0x0000
        /*0052*/ 	.short	0x0000
        /*0054*/ 	.byte	0x00, 0xf5, 0x21, 0x00


	//----- nvinfo : EIATTR_SPARSE_MMA_MASK
	.align		4
.L_21:
        /*0058*/ 	.byte	0x03, 0x50
        /*005a*/ 	.short	0x0000


	//----- nvinfo : EIATTR_MAXREG_COUNT
	.align		4
        /*005c*/ 	.byte	0x03, 0x1b
        /*005e*/ 	.short	0x00ff


	//----- nvinfo : EIATTR_MERCURY_ISA_VERSION
	.align		4
        /*0060*/ 	.byte	0x03, 0x5f
        /*0062*/ 	.short	0x0101


	//----- nvinfo : EIATTR_VRC_CTA_INIT_COUNT
	.align		4
        /*0064*/ 	.byte	0x02, 0x4a
	.zero		1
	.zero		1


	//----- nvinfo : EIATTR_EXIT_INSTR_OFFSETS
	.align		4
        /*0068*/ 	.byte	0x04, 0x1c
        /*006a*/ 	.short	(.L_23 - .L_22)


	//   ....[0]....
.L_22:
        /*006c*/ 	.word	0x000000c0


	//   ....[1]....
        /*0070*/ 	.word	0x000003d0


	//----- nvinfo : EIATTR_CRS_STACK_SIZE
	.align		4
.L_23:
        /*0074*/ 	.byte	0x04, 0x1e
        /*0076*/ 	.short	(.L_25 - .L_24)
.L_24:
        /*0078*/ 	.word	0x00000000


	//----- nvinfo : EIATTR_CBANK_PARAM_SIZE
	.align		4
.L_25:
        /*007c*/ 	.byte	0x03, 0x19
        /*007e*/ 	.short	0x0018


	//----- nvinfo : EIATTR_PARAM_CBANK
	.align		4
        /*0080*/ 	.byte	0x04, 0x0a
        /*0082*/ 	.short	(.L_27 - .L_26)
	.align		4
.L_26:
        /*0084*/ 	.word	index@(.nv.constant0.matrixSigmoidGrad)
        /*0088*/ 	.short	0x0380
        /*008a*/ 	.short	0x0018


	//----- nvinfo : EIATTR_SW_WAR
	.align		4
.L_27:
        /*008c*/ 	.byte	0x04, 0x36
        /*008e*/ 	.short	(.L_29 - .L_28)
.L_28:
        /*0090*/ 	.word	0x00000008
.L_29:


//--------------------- .nv.callgraph             --------------------------
	.section	.nv.callgraph,"",@"SHT_CUDA_CALLGRAPH"
	.align	4
	.sectionentsize	8
	.align		4
        /*0000*/ 	.word	0x00000000
	.align		4
        /*0004*/ 	.word	0xffffffff
	.align		4
        /*0008*/ 	.word	0x00000000
	.align		4
        /*000c*/ 	.word	0xfffffffe
	.align		4
        /*0010*/ 	.word	0x00000000
	.align		4
        /*0014*/ 	.word	0xfffffffd
	.align		4
        /*0018*/ 	.word	0x00000000
	.align		4
        /*001c*/ 	.word	0xfffffffc


//--------------------- .text.matrixSigmoidGrad   --------------------------
	.section	.text.matrixSigmoidGrad,"ax",@progbits
	.align	128
        .global         matrixSigmoidGrad
        .type           matrixSigmoidGrad,@function
        .size           matrixSigmoidGrad,(.L_x_12 - matrixSigmoidGrad)
        .other          matrixSigmoidGrad,@"STO_CUDA_ENTRY STV_DEFAULT"
matrixSigmoidGrad:
.text.matrixSigmoidGrad:
[----:B------:R-:W-:Y:S01]  /*0000*/  LDC R1, c[0x0][0x37c] ;  /* 0x0000df00ff017b82 */ /* 0x000fe20000000800 */
[----:B------:R-:W0:Y:S07]  /*0010*/  S2R R3, SR_TID.X ;  /* 0x0000000000037919 */ /* 0x000e2e0000002100 */
[----:B------:R-:W0:Y:S01]  /*0020*/  S2UR UR4, SR_CTAID.X ;  /* 0x00000000000479c3 */ /* 0x000e220000002500 */
[----:B------:R-:W1:Y:S01]  /*0030*/  LDCU.64 UR6, c[0x0][0x390] ;  /* 0x00007200ff0677ac */ /* 0x000e620008000a00 */
[----:B------:R-:W2:Y:S06]  /*0040*/  S2R R2, SR_TID.Y ;  /* 0x0000000000027919 */ /* 0x000eac0000002200 */
[----:B------:R-:W0:Y:S08]  /*0050*/  LDC.64 R4, c[0x0][0x388] ;  /* 0x0000e200ff047b82 */ /* 0x000e300000000a00 */
[----:B------:R-:W2:Y:S01]  /*0060*/  S2UR UR5, SR_CTAID.Y ;  /* 0x00000000000579c3 */ /* 0x000ea20000002600 */
[----:B0-----:R-:W-:-:S02]  /*0070*/  IMAD R0, R4, UR4, R3 ;  /* 0x0000000404007c24 */ /* 0x001fc4000f8e0203 */
[----:B--2---:R-:W-:-:S04]  /*0080*/  IMAD R3, R5, UR5, R2 ;  /* 0x0000000505037c24 */ /* 0x004fc8000f8e0202 */
[----:B-1----:R-:W-:-:S05]  /*0090*/  IMAD R5, R3, UR6, R0 ;  /* 0x0000000603057c24 */ /* 0x002fca000f8e0200 */
[----:B------:R-:W-:-:S04]  /*00a0*/  ISETP.GE.AND P0, PT, R5, UR7, PT ;  /* 0x0000000705007c0c */ /* 0x000fc8000bf06270 */
[----:B------:R-:W-:-:S13]  /*00b0*/  ISETP.GE.OR P0, PT, R0, UR6, P0 ;  /* 0x0000000600007c0c */ /* 0x000fda0008706670 */
[----:B------:R-:W-:Y:S05]  /*00c0*/  @P0 EXIT ;  /* 0x000000000000094d */ /* 0x000fea0003800000 */
[----:B------:R-:W0:Y:S01]  /*00d0*/  LDC.64 R2, c[0x0][0x380] ;  /* 0x0000e000ff027b82 */ /* 0x000e220000000a00 */
[----:B------:R-:W1:Y:S01]  /*00e0*/  LDCU.64 UR4, c[0x0][0x358] ;  /* 0x00006b00ff0477ac */ /* 0x000e620008000a00 */
[----:B0-----:R-:W-:-:S05]  /*00f0*/  IMAD.WIDE R2, R5, 0x8, R2 ;  /* 0x0000000805027825 */ /* 0x001fca00078e0202 */
[----:B-1----:R-:W2:Y:S01]  /*0100*/  LDG.E.64 R20, desc[UR4][R2.64] ;  /* 0x0000000402147981 */ /* 0x002ea2000c1e1b00 */
[----:B------:R-:W-:Y:S01]  /*0110*/  BSSY.RECONVERGENT B0, `(.L_x_0) ;  /* 0x0000004000007945 */ /* 0x000fe20003800200 */
[----:B------:R-:W-:Y:S01]  /*0120*/  MOV R0, 0x150 ;  /* 0x0000015000007802 */ /* 0x000fe20000000f00 */
[----:B--2---:R-:W-:-:S11]  /*0130*/  DADD R8, -RZ, -R20 ;  /* 0x00000000ff087229 */ /* 0x004fd60000000914 */
[----:B------:R-:W-:Y:S05]  /*0140*/  CALL.REL.NOINC `($matrixSigmoidGrad$__internal_accurate_pow) ;  /* 0x00000004004c7944 */ /* 0x000fea0003c00000 */
[----:B------:R-:W-:Y:S05]  /*0150*/  BSYNC.RECONVERGENT B0 ;  /* 0x0000000000007941 */ /* 0x000fea0003800200 */
.L_x_0:
[----:B------:R-:W-:Y:S01]  /*0160*/  UMOV UR6, 0x8b145769 ;  /* 0x8b14576900067882 */ /* 0x000fe20000000000 */
[----:B------:R-:W-:Y:S01]  /*0170*/  UMOV UR7, 0x4005bf0a ;  /* 0x4005bf0a00077882 */ /* 0x000fe20000000000 */
[----:B------:R-:W-:Y:S01]  /*0180*/  BSSY.RECONVERGENT B0, `(.L_x_1) ;  /* 0x000000e000007945 */ /* 0x000fe20003800200 */
[----:B------:R-:W-:-:S10]  /*0190*/  DADD R4, -R20, UR6 ;  /* 0x0000000614047e29 */ /* 0x000fd40008000100 */
[----:B------:R-:W-:Y:S01]  /*01a0*/  LOP3.LUT R4, R5, 0x7ff00000, RZ, 0xc0, !PT ;  /* 0x7ff0000005047812 */ /* 0x000fe200078ec0ff */
[----:B------:R-:W-:-:S03]  /*01b0*/  IMAD.MOV.U32 R5, RZ, RZ, R7 ;  /* 0x000000ffff057224 */ /* 0x000fc600078e0007 */
[----:B------:R-:W-:Y:S01]  /*01c0*/  ISETP.NE.AND P0, PT, R4, 0x7ff00000, PT ;  /* 0x7ff000000400780c */ /* 0x000fe20003f05270 */
[----:B------:R-:W-:-:S12]  /*01d0*/  IMAD.MOV.U32 R4, RZ, RZ, R6 ;  /* 0x000000ffff047224 */ /* 0x000fd800078e0006 */
[----:B------:R-:W-:Y:S05]  /*01e0*/  @P0 BRA `(.L_x_2) ;  /* 0x00000000001c0947 */ /* 0x000fea0003800000 */
[----:B------:R-:W-:-:S14]  /*01f0*/  DSETP.NAN.AND P0, PT, R20, R20, PT ;  /* 0x000000141400722a */ /* 0x000fdc0003f08000 */
[----:B------:R-:W-:Y:S01]  /*0200*/  @P0 DADD R4, -R20, UR6 ;  /* 0x0000000614040e29 */ /* 0x000fe20008000100 */
[----:B------:R-:W-:Y:S10]  /*0210*/  @P0 BRA `(.L_x_2) ;  /* 0x0000000000100947 */ /* 0x000ff40003800000 */
[----:B------:R-:W-:-:S14]  /*0220*/  DSETP.NEU.AND P0, PT, |R20|, +INF , PT ;  /* 0x7ff000001400742a */ /* 0x000fdc0003f0d200 */
[----:B------:R-:W-:Y:S01]  /*0230*/  @!P0 ISETP.GE.AND P1, PT, R9, RZ, PT ;  /* 0x000000ff0900820c */ /* 0x000fe20003f26270 */
[----:B------:R-:W-:-:S03]  /*0240*/  @!P0 IMAD.MOV.U32 R4, RZ, RZ, RZ ;  /* 0x000000ffff048224 */ /* 0x000fc600078e00ff */
[----:B------:R-:W-:-:S09]  /*0250*/  @!P0 SEL R5, RZ, 0x7ff00000, !P1 ;  /* 0x7ff00000ff058807 */ /* 0x000fd20004800000 */
.L_x_2:
[----:B------:R-:W-:Y:S05]  /*0260*/  BSYNC.RECONVERGENT B0 ;  /* 0x0000000000007941 */ /* 0x000fea0003800200 */
.L_x_1:
[----:B------:R-:W-:Y:S01]  /*0270*/  DADD R10, R4, 1 ;  /* 0x3ff00000040a7429 */ /* 0x000fe20000000000 */
[----:B------:R-:W-:Y:S01]  /*0280*/  BSSY.RECONVERGENT B0, `(.L_x_3) ;  /* 0x000000f000007945 */ /* 0x000fe20003800200 */
[----:B------:R-:W-:-:S04]  /*0290*/  DSETP.NEU.AND P0, PT, R20, RZ, PT ;  /* 0x000000ff1400722a */ /* 0x000fc80003f0d000 */
[----:B------:R-:W0:Y:S04]  /*02a0*/  MUFU.RCP64H R5, R11 ;  /* 0x0000000b00057308 */ /* 0x000e280000001800 */
[----:B------:R-:W-:-:S05]  /*02b0*/  VIADD R4, R11, 0x300402 ;  /* 0x003004020b047836 */ /* 0x000fca0000000000 */
[----:B------:R-:W-:Y:S01]  /*02c0*/  FSETP.GEU.AND P1, PT, |R4|, 5.8789094863358348022e-39, PT ;  /* 0x004004020400780b */ /* 0x000fe20003f2e200 */
[----:B0-----:R-:W-:-:S08]  /*02d0*/  DFMA R6, -R10, R4, 1 ;  /* 0x3ff000000a06742b */ /* 0x001fd00000000104 */
[----:B------:R-:W-:-:S08]  /*02e0*/  DFMA R6, R6, R6, R6 ;  /* 0x000000060606722b */ /* 0x000fd00000000006 */
[----:B------:R-:W-:-:S08]  /*02f0*/  DFMA R6, R4, R6, R4 ;  /* 0x000000060406722b */ /* 0x000fd00000000004 */
[----:B------:R-:W-:-:S08]  /*0300*/  DFMA R8, -R10, R6, 1 ;  /* 0x3ff000000a08742b */ /* 0x000fd00000000106 */
[----:B------:R-:W-:Y:S01]  /*0310*/  DFMA R6, R6, R8, R6 ;  /* 0x000000080606722b */ /* 0x000fe20000000006 */
[----:B------:R-:W-:Y:S10]  /*0320*/  @P1 BRA `(.L_x_4) ;  /* 0x0000000000101947 */ /* 0x000ff40003800000 */
[----:B------:R-:W-:-:S04]  /*0330*/  LOP3.LUT R0, R11, 0x7fffffff, RZ, 0xc0, !PT ;  /* 0x7fffffff0b007812 */ /* 0x000fc800078ec0ff */
[----:B------:R-:W-:Y:S02]  /*0340*/  IADD3 R8, PT, PT, R0, -0x100000, RZ ;  /* 0xfff0000000087810 */ /* 0x000fe40007ffe0ff */
[----:B------:R-:W-:-:S07]  /*0350*/  MOV R0, 0x370 ;  /* 0x0000037000007802 */ /* 0x000fce0000000f00 */
[----:B------:R-:W-:Y:S05]  /*0360*/  CALL.REL.NOINC `($__internal_0_$__cuda_sm20_dblrcp_rn_slowpath_v3) ;  /* 0x00000000001c7944 */ /* 0x000fea0003c00000 */
.L_x_4:
[----:B------:R-:W-:Y:S05]  /*0370*/  BSYNC.RECONVERGENT B0 ;  /* 0x0000000000007941 */ /* 0x000fea0003800200 */
.L_x_3:
[----:B------:R-:W-:Y:S02]  /*0380*/  FSEL R4, R6, RZ, P0 ;  /* 0x000000ff06047208 */ /* 0x000fe40000000000 */
[----:B------:R-:W-:-:S06]  /*0390*/  FSEL R5, R7, 1.75, P0 ;  /* 0x3fe0000007057808 */ /* 0x000fcc0000000000 */
[----:B------:R-:W-:-:S08]  /*03a0*/  DADD R6, -R4, 1 ;  /* 0x3ff0000004067429 */ /* 0x000fd00000000100 */
[----:B------:R-:W-:-:S07]  /*03b0*/  DMUL R6, R4, R6 ;  /* 0x0000000604067228 */ /* 0x000fce0000000000 */
[----:B------:R-:W-:Y:S01]  /*03c0*/  STG.E.64 desc[UR4][R2.64], R6 ;  /* 0x0000000602007986 */ /* 0x000fe2000c101b04 */
[----:B------:R-:W-:Y:S05]  /*03d0*/  EXIT ;  /* 0x000000000000794d */ /* 0x000fea0003800000 */
        .weak           $__internal_0_$__cuda_sm20_dblrcp_rn_slowpath_v3
        .type           $__internal_0_$__cuda_sm20_dblrcp_rn_slowpath_v3,@function
        .size           $__internal_0_$__cuda_sm20_dblrcp_rn_slowpath_v3,($matrixSigmoidGrad$__internal_accurate_pow - $__internal_0_$__cuda_sm20_dblrcp_rn_slowpath_v3)
$__internal_0_$__cuda_sm20_dblrcp_rn_slowpath_v3:
[----:B------:R-:W-:Y:S01]  /*03e0*/  IMAD.MOV.U32 R4, RZ, RZ, R10 ;  /* 0x000000ffff047224 */ /* 0x000fe200078e000a */
[----:B------:R-:W-:Y:S01]  /*03f0*/  BSSY.RECONVERGENT B1, `(.L_x_5) ;  /* 0x0000025000017945 */ /* 0x000fe20003800200 */
[----:B------:R-:W-:-:S06]  /*0400*/  IMAD.MOV.U32 R5, RZ, RZ, R11 ;  /* 0x000000ffff057224 */ /* 0x000fcc00078e000b */
[----:B------:R-:W-:-:S14]  /*0410*/  DSETP.GTU.AND P1, PT, |R4|, +INF , PT ;  /* 0x7ff000000400742a */ /* 0x000fdc0003f2c200 */
[----:B------:R-:W-:Y:S05]  /*0420*/  @P1 BRA `(.L_x_6) ;  /* 0x00000000007c1947 */ /* 0x000fea0003800000 */
[----:B------:R-:W-:-:S05]  /*0430*/  LOP3.LUT R10, R11, 0x7fffffff, RZ, 0xc0, !PT ;  /* 0x7fffffff0b0a7812 */ /* 0x000fca00078ec0ff */
[----:B------:R-:W-:-:S05]  /*0440*/  VIADD R6, R10, 0xffffffff ;  /* 0xffffffff0a067836 */ /* 0x000fca0000000000 */
[----:B------:R-:W-:-:S13]  /*0450*/  ISETP.GE.U32.AND P1, PT, R6, 0x7fefffff, PT ;  /* 0x7fefffff0600780c */ /* 0x000fda0003f26070 */
[----:B------:R-:W-:Y:S01]  /*0460*/  @P1 LOP3.LUT R7, R5, 0x7ff00000, RZ, 0x3c, !PT ;  /* 0x7ff0000005071812 */ /* 0x000fe200078e3cff */
[----:B------:R-:W-:Y:S01]  /*0470*/  @P1 IMAD.MOV.U32 R6, RZ, RZ, RZ ;  /* 0x000000ffff061224 */ /* 0x000fe200078e00ff */
[----:B------:R-:W-:Y:S06]  /*0480*/  @P1 BRA `(.L_x_7) ;  /* 0x00000000006c1947 */ /* 0x000fec0003800000 */
[----:B------:R-:W-:-:S13]  /*0490*/  ISETP.GE.U32.AND P1, PT, R10, 0x1000001, PT ;  /* 0x010000010a00780c */ /* 0x000fda0003f26070 */
[----:B------:R-:W-:Y:S05]  /*04a0*/  @!P1 BRA `(.L_x_8) ;  /* 0x0000000000349947 */ /* 0x000fea0003800000 */
[----:B------:R-:W-:Y:S01]  /*04b0*/  IADD3 R7, PT, PT, R5, -0x3fe00000, RZ ;  /* 0xc020000005077810 */ /* 0x000fe20007ffe0ff */
[----:B------:R-:W-:-:S03]  /*04c0*/  IMAD.MOV.U32 R6, RZ, RZ, R4 ;  /* 0x000000ffff067224 */ /* 0x000fc600078e0004 */
[----:B------:R-:W0:Y:S03]  /*04d0*/  MUFU.RCP64H R9, R7 ;  /* 0x0000000700097308 */ /* 0x000e260000001800 */
[----:B0-----:R-:W-:-:S08]  /*04e0*/  DFMA R10, -R6, R8, 1 ;  /* 0x3ff00000060a742b */ /* 0x001fd00000000108 */
[----:B------:R-:W-:-:S08]  /*04f0*/  DFMA R10, R10, R10, R10 ;  /* 0x0000000a0a0a722b */ /* 0x000fd0000000000a */
[----:B------:R-:W-:-:S08]  /*0500*/  DFMA R10, R8, R10, R8 ;  /* 0x0000000a080a722b */ /* 0x000fd00000000008 */
[----:B------:R-:W-:-:S08]  /*0510*/  DFMA R8, -R6, R10, 1 ;  /* 0x3ff000000608742b */ /* 0x000fd0000000010a */
[----:B------:R-:W-:-:S08]  /*0520*/  DFMA R8, R10, R8, R10 ;  /* 0x000000080a08722b */ /* 0x000fd0000000000a */
[----:B------:R-:W-:-:S08]  /*0530*/  DMUL R8, R8, 2.2250738585072013831e-308 ;  /* 0x0010000008087828 */ /* 0x000fd00000000000 */
[----:B------:R-:W-:-:S08]  /*0540*/  DFMA R4, -R4, R8, 1 ;  /* 0x3ff000000404742b */ /* 0x000fd00000000108 */
[----:B------:R-:W-:-:S08]  /*0550*/  DFMA R4, R4, R4, R4 ;  /* 0x000000040404722b */ /* 0x000fd00000000004 */
[----:B------:R-:W-:Y:S01]  /*0560*/  DFMA R6, R8, R4, R8 ;  /* 0x000000040806722b */ /* 0x000fe20000000008 */
[----:B------:R-:W-:Y:S10]  /*0570*/  BRA `(.L_x_7) ;  /* 0x0000000000307947 */ /* 0x000ff40003800000 */
.L_x_8:
[----:B------:R-:W-:Y:S01]  /*0580*/  DMUL R4, R4, 8.11296384146066816958e+31 ;  /* 0x4690000004047828 */ /* 0x000fe20000000000 */
[----:B------:R-:W-:-:S05]  /*0590*/  IMAD.MOV.U32 R6, RZ, RZ, R8 ;  /* 0x000000ffff067224 */ /* 0x000fca00078e0008 */
[----:B------:R-:W0:Y:S02]  /*05a0*/  MUFU.RCP64H R7, R5 ;  /* 0x0000000500077308 */ /* 0x000e240000001800 */
[----:B0-----:R-:W-:-:S08]  /*05b0*/  DFMA R8, -R4, R6, 1 ;  /* 0x3ff000000408742b */ /* 0x001fd00000000106 */
[----:B------:R-:W-:-:S08]  /*05c0*/  DFMA R8, R8, R8, R8 ;  /* 0x000000080808722b */ /* 0x000fd00000000008 */
[----:B------:R-:W-:-:S08]  /*05d0*/  DFMA R8, R6, R8, R6 ;  /* 0x000000080608722b */ /* 0x000fd00000000006 */
[----:B------:R-:W-:-:S08]  /*05e0*/  DFMA R6, -R4, R8, 1 ;  /* 0x3ff000000406742b */ /* 0x000fd00000000108 */
[----:B------:R-:W-:-:S08]  /*05f0*/  DFMA R6, R8, R6, R8 ;  /* 0x000000060806722b */ /* 0x000fd00000000008 */
[----:B------:R-:W-:Y:S01]  /*0600*/  DMUL R6, R6, 8.11296384146066816958e+31 ;  /* 0x4690000006067828 */ /* 0x000fe20000000000 */
[----:B------:R-:W-:Y:S10]  /*0610*/  BRA `(.L_x_7) ;  /* 0x0000000000087947 */ /* 0x000ff40003800000 */
.L_x_6:
[----:B------:R-:W-:Y:S01]  /*0620*/  LOP3.LUT R7, R5, 0x80000, RZ, 0xfc, !PT ;  /* 0x0008000005077812 */ /* 0x000fe200078efcff */
[----:B------:R-:W-:-:S07]  /*0630*/  IMAD.MOV.U32 R6, RZ, RZ, R4 ;  /* 0x000000ffff067224 */ /* 0x000fce00078e0004 */
.L_x_7:
[----:B------:R-:W-:Y:S05]  /*0640*/  BSYNC.RECONVERGENT B1 ;  /* 0x0000000000017941 */ /* 0x000fea0003800200 */
.L_x_5:
[----:B------:R-:W-:Y:S01]  /*0650*/  MOV R4, R0 ;  /* 0x0000000000047202 */ /* 0x000fe20000000f00 */
[----:B------:R-:W-:-:S04]  /*0660*/  IMAD.MOV.U32 R5, RZ, RZ, 0x0 ;  /* 0x00000000ff057424 */ /* 0x000fc800078e00ff */
[----:B------:R-:W-:Y:S05]  /*0670*/  RET.REL.NODEC R4 `(matrixSigmoidGrad) ;  /* 0xfffffff804607950 */ /* 0x000fea0003c3ffff */
        .type           $matrixSigmoidGrad$__internal_accurate_pow,@function
        .size           $matrixSigmoidGrad$__internal_accurate_pow,(.L_x_12 - $matrixSigmoidGrad$__internal_accurate_pow)
$matrixSigmoidGrad$__internal_accurate_pow:
[----:B------:R-:W0:Y:S01]  /*0680*/  MUFU.RCP64H R13, 2.3591403961181640625 ;  /* 0x4002df85000d7908 */ /* 0x000e220000001800 */
[----:B------:R-:W-:Y:S02]  /*0690*/  HFMA2 R12, -RZ, RZ, 0, 0 ;  /* 0x00000000ff0c7431 */ /* 0x000fe400000001ff */
[----:B------:R-:W-:Y:S01]  /*06a0*/  IMAD.MOV.U32 R4, RZ, RZ, 0x458a2bb4 ;  /* 0x458a2bb4ff047424 */ /* 0x000fe200078e00ff */
[----:B------:R-:W-:Y:S01]  /*06b0*/  UMOV UR6, 0x2c515da4 ;  /* 0x2c515da400067882 */ /* 0x000fe20000000000 */
[----:B------:R-:W-:Y:S01]  /*06c0*/  IMAD.MOV.U32 R5, RZ, RZ, 0x4002df85 ;  /* 0x4002df85ff057424 */ /* 0x000fe200078e00ff */
[----:B------:R-:W-:Y:S01]  /*06d0*/  UMOV UR7, 0x3fd6fc2a ;  /* 0x3fd6fc2a00077882 */ /* 0x000fe20000000000 */
[----:B------:R-:W-:Y:S01]  /*06e0*/  IMAD.MOV.U32 R6, RZ, RZ, 0x41ad3b5a ;  /* 0x41ad3b5aff067424 */ /* 0x000fe200078e00ff */
[----:B------:R-:W-:Y:S01]  /*06f0*/  UMOV UR8, 0x7d2cafe2 ;  /* 0x7d2cafe200087882 */ /* 0x000fe20000000000 */
[----:B------:R-:W-:Y:S01]  /*0700*/  IMAD.MOV.U32 R7, RZ, RZ, 0x3ed0f5d2 ;  /* 0x3ed0f5d2ff077424 */ /* 0x000fe200078e00ff */
[----:B------:R-:W-:Y:S01]  /*0710*/  UMOV UR9, 0x3eb0f5ff ;  /* 0x3eb0f5ff00097882 */ /* 0x000fe20000000000 */
[----:B0-----:R-:W-:-:S08]  /*0720*/  DFMA R4, R12, -R4, 1 ;  /* 0x3ff000000c04742b */ /* 0x001fd00000000804 */
[----:B------:R-:W-:-:S08]  /*0730*/  DFMA R4, R4, R4, R4 ;  /* 0x000000040404722b */ /* 0x000fd00000000004 */
[----:B------:R-:W-:-:S08]  /*0740*/  DFMA R12, R12, R4, R12 ;  /* 0x000000040c0c722b */ /* 0x000fd0000000000c */
[----:B------:R-:W-:-:S08]  /*0750*/  DMUL R4, R12, UR6 ;  /* 0x000000060c047c28 */ /* 0x000fd00008000000 */
[----:B------:R-:W-:-:S08]  /*0760*/  DFMA R4, R12, UR6, R4 ;  /* 0x000000060c047c2b */ /* 0x000fd00008000004 */
[C---:B------:R-:W-:Y:S02]  /*0770*/  DMUL R10, R4.reuse, R4 ;  /* 0x00000004040a7228 */ /* 0x040fe40000000000 */
[----:B------:R-:W-:-:S06]  /*0780*/  DADD R16, -R4, UR6 ;  /* 0x0000000604107e29 */ /* 0x000fcc0008000100 */
[----:B------:R-:W-:Y:S01]  /*0790*/  DFMA R6, R10, UR8, R6 ;  /* 0x000000080a067c2b */ /* 0x000fe20008000006 */
[----:B------:R-:W-:Y:S01]  /*07a0*/  UMOV UR8, 0x75488a3f ;  /* 0x75488a3f00087882 */ /* 0x000fe20000000000 */
[----:B------:R-:W-:Y:S01]  /*07b0*/  UMOV UR9, 0x3ef3b20a ;  /* 0x3ef3b20a00097882 */ /* 0x000fe20000000000 */
[----:B------:R-:W-:Y:S02]  /*07c0*/  DADD R18, R16, R16 ;  /* 0x0000000010127229 */ /* 0x000fe40000000010 */
[----:B------:R-:W-:-:S03]  /*07d0*/  DMUL R16, R4, R4 ;  /* 0x0000000404107228 */ /* 0x000fc60000000000 */
[----:B------:R-:W-:Y:S01]  /*07e0*/  DFMA R6, R10, R6, UR8 ;  /* 0x000000080a067e2b */ /* 0x000fe20008000006 */
[----:B------:R-:W-:Y:S01]  /*07f0*/  UMOV UR8, 0xe4faecd5 ;  /* 0xe4faecd500087882 */ /* 0x000fe20000000000 */
[----:B------:R-:W-:Y:S01]  /*0800*/  UMOV UR9, 0x3f1745cd ;  /* 0x3f1745cd00097882 */ /* 0x000fe20000000000 */
[C---:B------:R-:W-:Y:S01]  /*0810*/  DFMA R18, -R4.reuse, UR6, R18 ;  /* 0x0000000604127c2b */ /* 0x040fe20008000112 */
[----:B------:R-:W-:Y:S01]  /*0820*/  UMOV UR6, 0xb9e7b0 ;  /* 0x00b9e7b000067882 */ /* 0x000fe20000000000 */
[----:B------:R-:W-:Y:S01]  /*0830*/  UMOV UR7, 0x3c46a4cb ;  /* 0x3c46a4cb00077882 */ /* 0x000fe20000000000 */
[----:B------:R-:W-:Y:S02]  /*0840*/  DFMA R24, R4, R4, -R16 ;  /* 0x000000040418722b */ /* 0x000fe40000000810 */
[----:B------:R-:W-:Y:S01]  /*0850*/  DFMA R6, R10, R6, UR8 ;  /* 0x000000080a067e2b */ /* 0x000fe20008000006 */
[----:B------:R-:W-:Y:S01]  /*0860*/  UMOV UR8, 0x258a578b ;  /* 0x258a578b00087882 */ /* 0x000fe20000000000 */
[----:B------:R-:W-:Y:S01]  /*0870*/  UMOV UR9, 0x3f3c71c7 ;  /* 0x3f3c71c700097882 */ /* 0x000fe20000000000 */
[----:B------:R-:W-:-:S05]  /*0880*/  DMUL R12, R12, R18 ;  /* 0x000000120c0c7228 */ /* 0x000fca0000000000 */
[----:B------:R-:W-:Y:S01]  /*0890*/  DFMA R6, R10, R6, UR8 ;  /* 0x000000080a067e2b */ /* 0x000fe20008000006 */
[----:B------:R-:W-:Y:S01]  /*08a0*/  UMOV UR8, 0x9242b910 ;  /* 0x9242b91000087882 */ /* 0x000fe20000000000 */
[----:B------:R-:W-:-:S03]  /*08b0*/  UMOV UR9, 0x3f624924 ;  /* 0x3f62492400097882 */ /* 0x000fc60000000000 */
[----:B------:R-:W-:Y:S01]  /*08c0*/  VIADD R27, R13, 0x100000 ;  /* 0x001000000d1b7836 */ /* 0x000fe20000000000 */
[----:B------:R-:W-:Y:S02]  /*08d0*/  MOV R26, R12 ;  /* 0x0000000c001a7202 */ /* 0x000fe40000000f00 */
[----:B------:R-:W-:Y:S01]  /*08e0*/  DFMA R6, R10, R6, UR8 ;  /* 0x000000080a067e2b */ /* 0x000fe20008000006 */
[----:B------:R-:W-:Y:S01]  /*08f0*/  UMOV UR8, 0x99999dfb ;  /* 0x99999dfb00087882 */ /* 0x000fe20000000000 */
[----:B------:R-:W-:Y:S02]  /*0900*/  UMOV UR9, 0x3f899999 ;  /* 0x3f89999900097882 */ /* 0x000fe40000000000 */
[----:B------:R-:W-:-:S04]  /*0910*/  DFMA R24, R4, R26, R24 ;  /* 0x0000001a0418722b */ /* 0x000fc80000000018 */
[----:B------:R-:W-:Y:S01]  /*0920*/  DFMA R14, R10, R6, UR8 ;  /* 0x000000080a0e7e2b */ /* 0x000fe20008000006 */
[----:B------:R-:W-:Y:S01]  /*0930*/  UMOV UR8, 0x55555555 ;  /* 0x5555555500087882 */ /* 0x000fe20000000000 */
[----:B------:R-:W-:-:S06]  /*0940*/  UMOV UR9, 0x3fb55555 ;  /* 0x3fb5555500097882 */ /* 0x000fcc0000000000 */
[----:B------:R-:W-:-:S08]  /*0950*/  DFMA R6, R10, R14, UR8 ;  /* 0x000000080a067e2b */ /* 0x000fd0000800000e */
[----:B------:R-:W-:-:S08]  /*0960*/  DADD R22, -R6, UR8 ;  /* 0x0000000806167e29 */ /* 0x000fd00008000100 */
[----:B------:R-:W-:Y:S02]  /*0970*/  DFMA R14, R10, R14, R22 ;  /* 0x0000000e0a0e722b */ /* 0x000fe40000000016 */
[----:B------:R-:W-:-:S06]  /*0980*/  DMUL R10, R4, R16 ;  /* 0x00000010040a7228 */ /* 0x000fcc0000000000 */
[----:B------:R-:W-:Y:S01]  /*0990*/  DADD R14, R14, -UR6 ;  /* 0x800000060e0e7e29 */ /* 0x000fe20008000000 */
[----:B------:R-:W-:Y:S01]  /*09a0*/  UMOV UR6, 0x0 ;  /* 0x0000000000067882 */ /* 0x000fe20000000000 */
[----:B------:R-:W-:Y:S01]  /*09b0*/  DFMA R22, R4, R16, -R10 ;  /* 0x000000100416722b */ /* 0x000fe2000000080a */
[----:B------:R-:W-:-:S05]  /*09c0*/  UMOV UR7, 0x3ff00000 ;  /* 0x3ff0000000077882 */ /* 0x000fca0000000000 */
[----:B------:R-:W-:Y:S02]  /*09d0*/  DADD R18, R6, R14 ;  /* 0x0000000006127229 */ /* 0x000fe4000000000e */
[----:B------:R-:W-:-:S06]  /*09e0*/  DFMA R22, R12, R16, R22 ;  /* 0x000000100c16722b */ /* 0x000fcc0000000016 */
[----:B------:R-:W-:Y:S02]  /*09f0*/  DMUL R16, R18, R10 ;  /* 0x0000000a12107228 */ /* 0x000fe40000000000 */
[----:B------:R-:W-:Y:S02]  /*0a00*/  DFMA R22, R4, R24, R22 ;  /* 0x000000180416722b */ /* 0x000fe40000000016 */
[----:B------:R-:W-:-:S04]  /*0a10*/  DADD R6, R6, -R18 ;  /* 0x0000000006067229 */ /* 0x000fc80000000812 */
[----:B------:R-:W-:-:S04]  /*0a20*/  DFMA R24, R18, R10, -R16 ;  /* 0x0000000a1218722b */ /* 0x000fc80000000810 */
[----:B------:R-:W-:-:S04]  /*0a30*/  DADD R6, R14, R6 ;  /* 0x000000000e067229 */ /* 0x000fc80000000006 */
[----:B------:R-:W-:-:S08]  /*0a40*/  DFMA R22, R18, R22, R24 ;  /* 0x000000161216722b */ /* 0x000fd00000000018 */
[----:B------:R-:W-:-:S08]  /*0a50*/  DFMA R22, R6, R10, R22 ;  /* 0x0000000a0616722b */ /* 0x000fd00000000016 */
[----:B------:R-:W-:-:S08]  /*0a60*/  DADD R10, R16, R22 ;  /* 0x00000000100a7229 */ /* 0x000fd00000000016 */
[--C-:B------:R-:W-:Y:S02]  /*0a70*/  DADD R6, R4, R10.reuse ;  /* 0x0000000004067229 */ /* 0x100fe4000000000a */
[----:B------:R-:W-:-:S06]  /*0a80*/  DADD R16, R16, -R10 ;  /* 0x0000000010107229 */ /* 0x000fcc000000080a */
[----:B------:R-:W-:Y:S02]  /*0a90*/  DADD R4, R4, -R6 ;  /* 0x0000000004047229 */ /* 0x000fe40000000806 */
[----:B------:R-:W-:-:S06]  /*0aa0*/  DADD R16, R22, R16 ;  /* 0x0000000016107229 */ /* 0x000fcc0000000010 */
[----:B------:R-:W-:Y:S01]  /*0ab0*/  DADD R4, R10, R4 ;  /* 0x000000000a047229 */ /* 0x000fe20000000004 */
[----:B------:R-:W-:Y:S02]  /*0ac0*/  IMAD.MOV.U32 R10, RZ, RZ, -0x105c611 ;  /* 0xfefa39efff0a7424 */ /* 0x000fe400078e00ff */
[----:B------:R-:W-:-:S05]  /*0ad0*/  IMAD.MOV.U32 R11, RZ, RZ, 0x3fe62e42 ;  /* 0x3fe62e42ff0b7424 */ /* 0x000fca00078e00ff */
[----:B------:R-:W-:-:S08]  /*0ae0*/  DADD R4, R16, R4 ;  /* 0x0000000010047229 */ /* 0x000fd00000000004 */
[----:B------:R-:W-:Y:S01]  /*0af0*/  DADD R12, R12, R4 ;  /* 0x000000000c0c7229 */ /* 0x000fe20000000004 */
[----:B------:R-:W-:Y:S01]  /*0b00*/  IMAD.MOV.U32 R4, RZ, RZ, -0x105c611 ;  /* 0xfefa39efff047424 */ /* 0x000fe200078e00ff */
[----:B------:R-:W-:-:S06]  /*0b10*/  MOV R5, 0x3fe62e42 ;  /* 0x3fe62e4200057802 */ /* 0x000fcc0000000f00 */
[----:B------:R-:W-:-:S08]  /*0b20*/  DADD R14, R6, R12 ;  /* 0x00000000060e7229 */ /* 0x000fd0000000000c */
[--C-:B------:R-:W-:Y:S02]  /*0b30*/  DFMA R10, R10, UR6, R14.reuse ;  /* 0x000000060a0a7c2b */ /* 0x100fe4000800000e */
[----:B------:R-:W-:-:S06]  /*0b40*/  DADD R6, R6, -R14 ;  /* 0x0000000006067229 */ /* 0x000fcc000000080e */
[----:B------:R-:W-:Y:S02]  /*0b50*/  DFMA R16, -R4, 1, R10 ;  /* 0x3ff000000410782b */ /* 0x000fe4000000010a */
[----:B------:R-:W-:Y:S01]  /*0b60*/  DADD R6, R12, R6 ;  /* 0x000000000c067229 */ /* 0x000fe20000000006 */
[----:B------:R-:W-:Y:S02]  /*0b70*/  IMAD.MOV.U32 R12, RZ, RZ, 0x3b39803f ;  /* 0x3b39803fff0c7424 */ /* 0x000fe400078e00ff */
[----:B------:R-:W-:-:S03]  /*0b80*/  IMAD.MOV.U32 R13, RZ, RZ, 0x3c7abc9e ;  /* 0x3c7abc9eff0d7424 */ /* 0x000fc600078e00ff */
[----:B------:R-:W-:-:S08]  /*0b90*/  DADD R16, -R14, R16 ;  /* 0x000000000e107229 */ /* 0x000fd00000000110 */
[----:B------:R-:W-:Y:S02]  /*0ba0*/  DADD R6, R6, -R16 ;  /* 0x0000000006067229 */ /* 0x000fe40000000810 */
[----:B------:R-:W-:-:S06]  /*0bb0*/  DADD R16, -RZ, -R20 ;  /* 0x00000000ff107229 */ /* 0x000fcc0000000914 */
[----:B------:R-:W-:Y:S01]  /*0bc0*/  DFMA R12, R12, UR6, R6 ;  /* 0x000000060c0c7c2b */ /* 0x000fe20008000006 */
[----:B------:R-:W-:Y:S01]  /*0bd0*/  UMOV UR6, 0x3b39803f ;  /* 0x3b39803f00067882 */ /* 0x000fe20000000000 */
[----:B------:R-:W-:Y:S02]  /*0be0*/  UMOV UR7, 0x3c7abc9e ;  /* 0x3c7abc9e00077882 */ /* 0x000fe40000000000 */
[C---:B------:R-:W-:Y:S01]  /*0bf0*/  IMAD.SHL.U32 R6, R17.reuse, 0x2, RZ ;  /* 0x0000000211067824 */ /* 0x040fe200078e00ff */
[----:B------:R-:W-:-:S03]  /*0c00*/  LOP3.LUT R7, R17, 0xff0fffff, RZ, 0xc0, !PT ;  /* 0xff0fffff11077812 */ /* 0x000fc600078ec0ff */
[----:B------:R-:W-:Y:S01]  /*0c10*/  DADD R14, R10, R12 ;  /* 0x000000000a0e7229 */ /* 0x000fe2000000000c */
[----:B------:R-:W-:-:S04]  /*0c20*/  ISETP.GT.U32.AND P0, PT, R6, -0x2000001, PT ;  /* 0xfdffffff0600780c */ /* 0x000fc80003f04070 */
[----:B------:R-:W-:-:S03]  /*0c30*/  SEL R17, R7, R17, P0 ;  /* 0x0000001107117207 */ /* 0x000fc60000000000 */
[----:B------:R-:W-:-:S03]  /*0c40*/  DADD R10, R10, -R14 ;  /* 0x000000000a0a7229 */ /* 0x000fc6000000080e */
[----:B------:R-:W-:-:S05]  /*0c50*/  DMUL R6, R14, R16 ;  /* 0x000000100e067228 */ /* 0x000fca0000000000 */
[----:B------:R-:W-:Y:S01]  /*0c60*/  DADD R10, R12, R10 ;  /* 0x000000000c0a7229 */ /* 0x000fe2000000000a */
[----:B------:R-:W-:Y:S02]  /*0c70*/  MOV R12, 0x652b82fe ;  /* 0x652b82fe000c7802 */ /* 0x000fe40000000f00 */
[----:B------:R-:W-:Y:S01]  /*0c80*/  DFMA R14, R14, R16, -R6 ;  /* 0x000000100e0e722b */ /* 0x000fe20000000806 */
[----:B------:R-:W-:-:S07]  /*0c90*/  IMAD.MOV.U32 R13, RZ, RZ, 0x3ff71547 ;  /* 0x3ff71547ff0d7424 */ /* 0x000fce00078e00ff */
[----:B------:R-:W-:-:S08]  /*0ca0*/  DFMA R14, R10, R16, R14 ;  /* 0x000000100a0e722b */ /* 0x000fd0000000000e */
[----:B------:R-:W-:-:S08]  /*0cb0*/  DADD R10, R6, R14 ;  /* 0x00000000060a7229 */ /* 0x000fd0000000000e */
[----:B------:R-:W-:Y:S02]  /*0cc0*/  DFMA R12, R10, R12, 6.75539944105574400000e+15 ;  /* 0x433800000a0c742b */ /* 0x000fe4000000000c */
[----:B------:R-:W-:Y:S01]  /*0cd0*/  FSETP.GEU.AND P0, PT, |R11|, 4.1917929649353027344, PT ;  /* 0x4086232b0b00780b */ /* 0x000fe20003f0e200 */
[----:B------:R-:W-:-:S05]  /*0ce0*/  DADD R6, R6, -R10 ;  /* 0x0000000006067229 */ /* 0x000fca000000080a */
[----:B------:R-:W-:-:S03]  /*0cf0*/  DADD R16, R12, -6.75539944105574400000e+15 ;  /* 0xc33800000c107429 */ /* 0x000fc60000000000 */
[----:B------:R-:W-:-:S05]  /*0d00*/  DADD R14, R14, R6 ;  /* 0x000000000e0e7229 */ /* 0x000fca0000000006 */
[----:B------:R-:W-:-:S08]  /*0d10*/  DFMA R4, R16, -R4, R10 ;  /* 0x800000041004722b */ /* 0x000fd0000000000a */
[----:B------:R-:W-:Y:S01]  /*0d20*/  DFMA R4, R16, -UR6, R4 ;  /* 0x8000000610047c2b */ /* 0x000fe20008000004 */
[----:B------:R-:W-:Y:S01]  /*0d30*/  UMOV UR6, 0x69ce2bdf ;  /* 0x69ce2bdf00067882 */ /* 0x000fe20000000000 */
[----:B------:R-:W-:Y:S01]  /*0d40*/  IMAD.MOV.U32 R16, RZ, RZ, -0x35dec16 ;  /* 0xfca213eaff107424 */ /* 0x000fe200078e00ff */
[----:B------:R-:W-:Y:S01]  /*0d50*/  UMOV UR7, 0x3e5ade15 ;  /* 0x3e5ade1500077882 */ /* 0x000fe20000000000 */
[----:B------:R-:W-:-:S06]  /*0d60*/  IMAD.MOV.U32 R17, RZ, RZ, 0x3e928af3 ;  /* 0x3e928af3ff117424 */ /* 0x000fcc00078e00ff */
[----:B------:R-:W-:Y:S01]  /*0d70*/  DFMA R16, R4, UR6, R16 ;  /* 0x0000000604107c2b */ /* 0x000fe20008000010 */
[----:B------:R-:W-:Y:S01]  /*0d80*/  UMOV UR6, 0x62401315 ;  /* 0x6240131500067882 */ /* 0x000fe20000000000 */
[----:B------:R-:W-:-:S06]  /*0d90*/  UMOV UR7, 0x3ec71dee ;  /* 0x3ec71dee00077882 */ /* 0x000fcc0000000000 */
[----:B------:R-:W-:Y:S01]  /*0da0*/  DFMA R16, R4, R16, UR6 ;  /* 0x0000000604107e2b */ /* 0x000fe20008000010 */
        /* <DEDUP_REMOVED lines=20> */
[----:B------:R-:W-:-:S08]  /*0ef0*/  DFMA R16, R4, R16, UR6 ;  /* 0x0000000604107e2b */ /* 0x000fd00008000010 */
[----:B------:R-:W-:-:S08]  /*0f00*/  DFMA R16, R4, R16, 1 ;  /* 0x3ff000000410742b */ /* 0x000fd00000000010 */
[----:B------:R-:W-:-:S10]  /*0f10*/  DFMA R4, R4, R16, 1 ;  /* 0x3ff000000404742b */ /* 0x000fd40000000010 */
[----:B------:R-:W-:Y:S01]  /*0f20*/  LEA R7, R12, R5, 0x14 ;  /* 0x000000050c077211 */ /* 0x000fe200078ea0ff */
[----:B------:R-:W-:Y:S01]  /*0f30*/  IMAD.MOV.U32 R6, RZ, RZ, R4 ;  /* 0x000000ffff067224 */ /* 0x000fe200078e0004 */
[----:B------:R-:W-:Y:S06]  /*0f40*/  @!P0 BRA `(.L_x_9) ;  /* 0x0000000000308947 */ /* 0x000fec0003800000 */
[----:B------:R-:W-:Y:S01]  /*0f50*/  FSETP.GEU.AND P1, PT, |R11|, 4.2275390625, PT ;  /* 0x408748000b00780b */ /* 0x000fe20003f2e200 */
[C---:B------:R-:W-:Y:S02]  /*0f60*/  DADD R16, R10.reuse, +INF ;  /* 0x7ff000000a107429 */ /* 0x040fe40000000000 */
[----:B------:R-:W-:-:S08]  /*0f70*/  DSETP.GEU.AND P0, PT, R10, RZ, PT ;  /* 0x000000ff0a00722a */ /* 0x000fd00003f0e000 */
[----:B------:R-:W-:Y:S02]  /*0f80*/  FSEL R7, R17, RZ, P0 ;  /* 0x000000ff11077208 */ /* 0x000fe40000000000 */
[----:B------:R-:W-:-:S04]  /*0f90*/  @!P1 LEA.HI R6, R12, R12, RZ, 0x1 ;  /* 0x0000000c0c069211 */ /* 0x000fc800078f08ff */
[----:B------:R-:W-:Y:S02]  /*0fa0*/  @!P1 SHF.R.S32.HI R11, RZ, 0x1, R6 ;  /* 0x00000001ff0b9819 */ /* 0x000fe40000011406 */
[----:B------:R-:W-:-:S03]  /*0fb0*/  FSEL R6, R16, RZ, P0 ;  /* 0x000000ff10067208 */ /* 0x000fc60000000000 */
[----:B------:R-:W-:Y:S02]  /*0fc0*/  @!P1 IMAD.IADD R10, R12, 0x1, -R11 ;  /* 0x000000010c0a9824 */ /* 0x000fe400078e0a0b */
[----:B------:R-:W-:-:S03]  /*0fd0*/  @!P1 IMAD R5, R11, 0x100000, R5 ;  /* 0x001000000b059824 */ /* 0x000fc600078e0205 */
[----:B------:R-:W-:Y:S02]  /*0fe0*/  @!P1 LEA R11, R10, 0x3ff00000, 0x14 ;  /* 0x3ff000000a0b9811 */ /* 0x000fe400078ea0ff */
[----:B------:R-:W-:-:S06]  /*0ff0*/  @!P1 MOV R10, RZ ;  /* 0x000000ff000a9202 */ /* 0x000fcc0000000f00 */
[----:B------:R-:W-:-:S11]  /*1000*/  @!P1 DMUL R6, R4, R10 ;  /* 0x0000000a04069228 */ /* 0x000fd60000000000 */
.L_x_9:
[----:B------:R-:W-:Y:S01]  /*1010*/  DFMA R14, R14, R6, R6 ;  /* 0x000000060e0e722b */ /* 0x000fe20000000006 */
[----:B------:R-:W-:Y:S01]  /*1020*/  IMAD.MOV.U32 R4, RZ, RZ, R0 ;  /* 0x000000ffff047224 */ /* 0x000fe200078e0000 */
[----:B------:R-:W-:Y:S01]  /*1030*/  DSETP.NEU.AND P0, PT, |R6|, +INF , PT ;  /* 0x7ff000000600742a */ /* 0x000fe20003f0d200 */
[----:B------:R-:W-:-:S07]  /*1040*/  IMAD.MOV.U32 R5, RZ, RZ, 0x0 ;  /* 0x00000000ff057424 */ /* 0x000fce00078e00ff */
[----:B------:R-:W-:Y:S02]  /*1050*/  FSEL R6, R6, R14, !P0 ;  /* 0x0000000e06067208 */ /* 0x000fe40004000000 */
[----:B------:R-:W-:Y:S01]  /*1060*/  FSEL R7, R7, R15, !P0 ;  /* 0x0000000f07077208 */ /* 0x000fe20004000000 */
[----:B------:R-:W-:Y:S06]  /*1070*/  RET.REL.NODEC R4 `(matrixSigmoidGrad) ;  /* 0xffffffec04e07950 */ /* 0x000fec0003c3ffff */
.L_x_10:
[----:B------:R-:W-:-:S00]  /*1080*/  BRA `(.L_x_10) ;  /* 0xfffffffc00fc7947 */ /* 0x000fc0000383ffff */
[----:B------:R-:W-:-:S00]  /*1090*/  NOP ;  /* 0x0000000000007918 */ /* 0x000fc00000000000 */
        /* <DEDUP_REMOVED lines=14> */
.L_x_12:


//--------------------- .nv.shared.reserved.0     --------------------------
	.section	.nv.shared.reserved.0,"aw",@nobits
	.weak		__nv_reservedSMEM_offset_0_alias
	.size		__nv_reservedSMEM_offset_0_alias, 0, 64
	.other		__nv_reservedSMEM_offset_0_alias,@"STO_CUDA_RESERVED_SHARED STV_DEFAULT"
__nv_reservedSMEM_offset_0_alias:
	.zero		0
	.zero		64


//--------------------- .nv.constant0.matrixSigmoidGrad --------------------------
	.section	.nv.constant0.matrixSigmoidGrad,"a",@progbits
	.sectionflags	@""
	.align	4
.nv.constant0.matrixSigmoidGrad:
	.zero		920


//--------------------- SYMBOLS --------------------------

	.type		.nv.reservedSmem.offset0,@object
	.size		.nv.reservedSmem.offset0,0x4
